//
// Generated by NVIDIA NVVM Compiler
//
// Compiler Build ID: CL-36424714
// Cuda compilation tools, release 13.0, V13.0.88
// Based on NVVM 20.0.0
//

.version 9.0
.target sm_100
.address_size 64

	// .globl	_Z7sortRowPiii

.visible .entry _Z7sortRowPiii(
	.param .u64 .ptr .align 1 _Z7sortRowPiii_param_0,
	.param .u32 _Z7sortRowPiii_param_1,
	.param .u32 _Z7sortRowPiii_param_2
)
{
	.reg .pred 	%p<44>;
	.reg .b16 	%rs<13>;
	.reg .b32 	%r<221>;
	.reg .b64 	%rd<77>;

	ld.param.u64 	%rd3, [_Z7sortRowPiii_param_0];
	ld.param.u32 	%r36, [_Z7sortRowPiii_param_2];
	cvta.to.global.u64 	%rd1, %rd3;
	add.s32 	%r1, %r36, -1;
	setp.lt.s32 	%p1, %r36, 2;
	@%p1 bra 	$L__BB0_17;
	mov.u32 	%r38, %tid.x;
	mov.u32 	%r39, %ntid.x;
	mov.u32 	%r40, %ctaid.x;
	mad.lo.s32 	%r41, %r40, %r39, %r38;
	mul.lo.s32 	%r2, %r36, %r41;
	cvt.u16.u32 	%rs1, %r36;
	mov.b32 	%r206, 0;
	mov.b16 	%rs11, 0;
	mov.u16 	%rs12, %rs11;
$L__BB0_2:
	sub.s32 	%r4, %r36, %r206;
	setp.le.s32 	%p2, %r36, %r206;
	mov.u32 	%r220, %r206;
	@%p2 bra 	$L__BB0_16;
	sub.s32 	%r43, %r1, %r206;
	setp.lt.u32 	%p3, %r43, 15;
	mov.u32 	%r212, %r206;
	mov.u32 	%r220, %r206;
	@%p3 bra 	$L__BB0_6;
	add.s32 	%r208, %r2, %r206;
	and.b32  	%r44, %r4, -16;
	neg.s32 	%r207, %r44;
	mov.u32 	%r212, %r206;
	mov.u32 	%r220, %r206;
$L__BB0_5:
	.pragma "nounroll";
	mul.wide.s32 	%rd4, %r208, 4;
	add.s64 	%rd5, %rd1, %rd4;
	ld.global.u32 	%r45, [%rd5];
	add.s32 	%r46, %r220, %r2;
	mul.wide.s32 	%rd6, %r46, 4;
	add.s64 	%rd7, %rd1, %rd6;
	ld.global.u32 	%r47, [%rd7];
	setp.lt.s32 	%p4, %r45, %r47;
	selp.b32 	%r48, %r212, %r220, %p4;
	ld.global.u32 	%r49, [%rd5+4];
	add.s32 	%r50, %r48, %r2;
	mul.wide.s32 	%rd8, %r50, 4;
	add.s64 	%rd9, %rd1, %rd8;
	ld.global.u32 	%r51, [%rd9];
	setp.lt.s32 	%p5, %r49, %r51;
	add.s32 	%r52, %r212, 1;
	selp.b32 	%r53, %r52, %r48, %p5;
	ld.global.u32 	%r54, [%rd5+8];
	add.s32 	%r55, %r53, %r2;
	mul.wide.s32 	%rd10, %r55, 4;
	add.s64 	%rd11, %rd1, %rd10;
	ld.global.u32 	%r56, [%rd11];
	setp.lt.s32 	%p6, %r54, %r56;
	add.s32 	%r57, %r212, 2;
	selp.b32 	%r58, %r57, %r53, %p6;
	ld.global.u32 	%r59, [%rd5+12];
	add.s32 	%r60, %r58, %r2;
	mul.wide.s32 	%rd12, %r60, 4;
	add.s64 	%rd13, %rd1, %rd12;
	ld.global.u32 	%r61, [%rd13];
	setp.lt.s32 	%p7, %r59, %r61;
	add.s32 	%r62, %r212, 3;
	selp.b32 	%r63, %r62, %r58, %p7;
	ld.global.u32 	%r64, [%rd5+16];
	add.s32 	%r65, %r63, %r2;
	mul.wide.s32 	%rd14, %r65, 4;
	add.s64 	%rd15, %rd1, %rd14;
	ld.global.u32 	%r66, [%rd15];
	setp.lt.s32 	%p8, %r64, %r66;
	add.s32 	%r67, %r212, 4;
	selp.b32 	%r68, %r67, %r63, %p8;
	ld.global.u32 	%r69, [%rd5+20];
	add.s32 	%r70, %r68, %r2;
	mul.wide.s32 	%rd16, %r70, 4;
	add.s64 	%rd17, %rd1, %rd16;
	ld.global.u32 	%r71, [%rd17];
	setp.lt.s32 	%p9, %r69, %r71;
	add.s32 	%r72, %r212, 5;
	selp.b32 	%r73, %r72, %r68, %p9;
	ld.global.u32 	%r74, [%rd5+24];
	add.s32 	%r75, %r73, %r2;
	mul.wide.s32 	%rd18, %r75, 4;
	add.s64 	%rd19, %rd1, %rd18;
	ld.global.u32 	%r76, [%rd19];
	setp.lt.s32 	%p10, %r74, %r76;
	add.s32 	%r77, %r212, 6;
	selp.b32 	%r78, %r77, %r73, %p10;
	ld.global.u32 	%r79, [%rd5+28];
	add.s32 	%r80, %r78, %r2;
	mul.wide.s32 	%rd20, %r80, 4;
	add.s64 	%rd21, %rd1, %rd20;
	ld.global.u32 	%r81, [%rd21];
	setp.lt.s32 	%p11, %r79, %r81;
	add.s32 	%r82, %r212, 7;
	selp.b32 	%r83, %r82, %r78, %p11;
	ld.global.u32 	%r84, [%rd5+32];
	add.s32 	%r85, %r83, %r2;
	mul.wide.s32 	%rd22, %r85, 4;
	add.s64 	%rd23, %rd1, %rd22;
	ld.global.u32 	%r86, [%rd23];
	setp.lt.s32 	%p12, %r84, %r86;
	add.s32 	%r87, %r212, 8;
	selp.b32 	%r88, %r87, %r83, %p12;
	ld.global.u32 	%r89, [%rd5+36];
	add.s32 	%r90, %r88, %r2;
	mul.wide.s32 	%rd24, %r90, 4;
	add.s64 	%rd25, %rd1, %rd24;
	ld.global.u32 	%r91, [%rd25];
	setp.lt.s32 	%p13, %r89, %r91;
	add.s32 	%r92, %r212, 9;
	selp.b32 	%r93, %r92, %r88, %p13;
	ld.global.u32 	%r94, [%rd5+40];
	add.s32 	%r95, %r93, %r2;
	mul.wide.s32 	%rd26, %r95, 4;
	add.s64 	%rd27, %rd1, %rd26;
	ld.global.u32 	%r96, [%rd27];
	setp.lt.s32 	%p14, %r94, %r96;
	add.s32 	%r97, %r212, 10;
	selp.b32 	%r98, %r97, %r93, %p14;
	ld.global.u32 	%r99, [%rd5+44];
	add.s32 	%r100, %r98, %r2;
	mul.wide.s32 	%rd28, %r100, 4;
	add.s64 	%rd29, %rd1, %rd28;
	ld.global.u32 	%r101, [%rd29];
	setp.lt.s32 	%p15, %r99, %r101;
	add.s32 	%r102, %r212, 11;
	selp.b32 	%r103, %r102, %r98, %p15;
	ld.global.u32 	%r104, [%rd5+48];
	add.s32 	%r105, %r103, %r2;
	mul.wide.s32 	%rd30, %r105, 4;
	add.s64 	%rd31, %rd1, %rd30;
	ld.global.u32 	%r106, [%rd31];
	setp.lt.s32 	%p16, %r104, %r106;
	add.s32 	%r107, %r212, 12;
	selp.b32 	%r108, %r107, %r103, %p16;
	ld.global.u32 	%r109, [%rd5+52];
	add.s32 	%r110, %r108, %r2;
	mul.wide.s32 	%rd32, %r110, 4;
	add.s64 	%rd33, %rd1, %rd32;
	ld.global.u32 	%r111, [%rd33];
	setp.lt.s32 	%p17, %r109, %r111;
	add.s32 	%r112, %r212, 13;
	selp.b32 	%r113, %r112, %r108, %p17;
	ld.global.u32 	%r114, [%rd5+56];
	add.s32 	%r115, %r113, %r2;
	mul.wide.s32 	%rd34, %r115, 4;
	add.s64 	%rd35, %rd1, %rd34;
	ld.global.u32 	%r116, [%rd35];
	setp.lt.s32 	%p18, %r114, %r116;
	add.s32 	%r117, %r212, 14;
	selp.b32 	%r118, %r117, %r113, %p18;
	ld.global.u32 	%r119, [%rd5+60];
	add.s32 	%r120, %r118, %r2;
	mul.wide.s32 	%rd36, %r120, 4;
	add.s64 	%rd37, %rd1, %rd36;
	ld.global.u32 	%r121, [%rd37];
	setp.lt.s32 	%p19, %r119, %r121;
	add.s32 	%r122, %r212, 15;
	selp.b32 	%r220, %r122, %r118, %p19;
	add.s32 	%r212, %r212, 16;
	add.s32 	%r208, %r208, 16;
	add.s32 	%r207, %r207, 16;
	setp.ne.s32 	%p20, %r207, 0;
	@%p20 bra 	$L__BB0_5;
$L__BB0_6:
	and.b32  	%r123, %r4, 15;
	setp.eq.s32 	%p21, %r123, 0;
	@%p21 bra 	$L__BB0_16;
	sub.s16 	%rs9, %rs1, %rs12;
	cvt.u32.u16 	%r125, %rs9;
	and.b32  	%r19, %r125, 15;
	add.s32 	%r126, %r19, -1;
	setp.lt.u32 	%p22, %r126, 7;
	@%p22 bra 	$L__BB0_9;
	add.s32 	%r127, %r212, %r2;
	mul.wide.s32 	%rd38, %r127, 4;
	add.s64 	%rd39, %rd1, %rd38;
	ld.global.u32 	%r128, [%rd39];
	add.s32 	%r129, %r220, %r2;
	mul.wide.s32 	%rd40, %r129, 4;
	add.s64 	%rd41, %rd1, %rd40;
	ld.global.u32 	%r130, [%rd41];
	setp.lt.s32 	%p23, %r128, %r130;
	selp.b32 	%r131, %r212, %r220, %p23;
	add.s32 	%r132, %r212, 1;
	ld.global.u32 	%r133, [%rd39+4];
	add.s32 	%r134, %r131, %r2;
	mul.wide.s32 	%rd42, %r134, 4;
	add.s64 	%rd43, %rd1, %rd42;
	ld.global.u32 	%r135, [%rd43];
	setp.lt.s32 	%p24, %r133, %r135;
	selp.b32 	%r136, %r132, %r131, %p24;
	add.s32 	%r137, %r212, 2;
	ld.global.u32 	%r138, [%rd39+8];
	add.s32 	%r139, %r136, %r2;
	mul.wide.s32 	%rd44, %r139, 4;
	add.s64 	%rd45, %rd1, %rd44;
	ld.global.u32 	%r140, [%rd45];
	setp.lt.s32 	%p25, %r138, %r140;
	selp.b32 	%r141, %r137, %r136, %p25;
	add.s32 	%r142, %r212, 3;
	ld.global.u32 	%r143, [%rd39+12];
	add.s32 	%r144, %r141, %r2;
	mul.wide.s32 	%rd46, %r144, 4;
	add.s64 	%rd47, %rd1, %rd46;
	ld.global.u32 	%r145, [%rd47];
	setp.lt.s32 	%p26, %r143, %r145;
	selp.b32 	%r146, %r142, %r141, %p26;
	add.s32 	%r147, %r212, 4;
	ld.global.u32 	%r148, [%rd39+16];
	add.s32 	%r149, %r146, %r2;
	mul.wide.s32 	%rd48, %r149, 4;
	add.s64 	%rd49, %rd1, %rd48;
	ld.global.u32 	%r150, [%rd49];
	setp.lt.s32 	%p27, %r148, %r150;
	selp.b32 	%r151, %r147, %r146, %p27;
	add.s32 	%r152, %r212, 5;
	ld.global.u32 	%r153, [%rd39+20];
	add.s32 	%r154, %r151, %r2;
	mul.wide.s32 	%rd50, %r154, 4;
	add.s64 	%rd51, %rd1, %rd50;
	ld.global.u32 	%r155, [%rd51];
	setp.lt.s32 	%p28, %r153, %r155;
	selp.b32 	%r156, %r152, %r151, %p28;
	add.s32 	%r157, %r212, 6;
	ld.global.u32 	%r158, [%rd39+24];
	add.s32 	%r159, %r156, %r2;
	mul.wide.s32 	%rd52, %r159, 4;
	add.s64 	%rd53, %rd1, %rd52;
	ld.global.u32 	%r160, [%rd53];
	setp.lt.s32 	%p29, %r158, %r160;
	selp.b32 	%r161, %r157, %r156, %p29;
	add.s32 	%r162, %r212, 7;
	ld.global.u32 	%r163, [%rd39+28];
	add.s32 	%r164, %r161, %r2;
	mul.wide.s32 	%rd54, %r164, 4;
	add.s64 	%rd55, %rd1, %rd54;
	ld.global.u32 	%r165, [%rd55];
	setp.lt.s32 	%p30, %r163, %r165;
	selp.b32 	%r220, %r162, %r161, %p30;
	add.s32 	%r212, %r212, 8;
$L__BB0_9:
	and.b32  	%r166, %r19, 7;
	setp.eq.s32 	%p31, %r166, 0;
	@%p31 bra 	$L__BB0_16;
	sub.s16 	%rs10, %rs1, %rs11;
	cvt.u32.u16 	%r168, %rs10;
	and.b32  	%r169, %r168, 7;
	and.b32  	%r25, %r168, 3;
	add.s32 	%r170, %r169, -1;
	setp.lt.u32 	%p32, %r170, 3;
	@%p32 bra 	$L__BB0_12;
	add.s32 	%r171, %r212, %r2;
	mul.wide.s32 	%rd56, %r171, 4;
	add.s64 	%rd57, %rd1, %rd56;
	ld.global.u32 	%r172, [%rd57];
	add.s32 	%r173, %r220, %r2;
	mul.wide.s32 	%rd58, %r173, 4;
	add.s64 	%rd59, %rd1, %rd58;
	ld.global.u32 	%r174, [%rd59];
	setp.lt.s32 	%p33, %r172, %r174;
	selp.b32 	%r175, %r212, %r220, %p33;
	add.s32 	%r176, %r212, 1;
	ld.global.u32 	%r177, [%rd57+4];
	add.s32 	%r178, %r175, %r2;
	mul.wide.s32 	%rd60, %r178, 4;
	add.s64 	%rd61, %rd1, %rd60;
	ld.global.u32 	%r179, [%rd61];
	setp.lt.s32 	%p34, %r177, %r179;
	selp.b32 	%r180, %r176, %r175, %p34;
	add.s32 	%r181, %r212, 2;
	ld.global.u32 	%r182, [%rd57+8];
	add.s32 	%r183, %r180, %r2;
	mul.wide.s32 	%rd62, %r183, 4;
	add.s64 	%rd63, %rd1, %rd62;
	ld.global.u32 	%r184, [%rd63];
	setp.lt.s32 	%p35, %r182, %r184;
	selp.b32 	%r185, %r181, %r180, %p35;
	add.s32 	%r186, %r212, 3;
	ld.global.u32 	%r187, [%rd57+12];
	add.s32 	%r188, %r185, %r2;
	mul.wide.s32 	%rd64, %r188, 4;
	add.s64 	%rd65, %rd1, %rd64;
	ld.global.u32 	%r189, [%rd65];
	setp.lt.s32 	%p36, %r187, %r189;
	selp.b32 	%r220, %r186, %r185, %p36;
	add.s32 	%r212, %r212, 4;
$L__BB0_12:
	setp.eq.s32 	%p37, %r25, 0;
	@%p37 bra 	$L__BB0_16;
	add.s32 	%r190, %r212, %r2;
	mul.wide.s32 	%rd66, %r190, 4;
	add.s64 	%rd2, %rd1, %rd66;
	ld.global.u32 	%r191, [%rd2];
	add.s32 	%r192, %r220, %r2;
	mul.wide.s32 	%rd67, %r192, 4;
	add.s64 	%rd68, %rd1, %rd67;
	ld.global.u32 	%r193, [%rd68];
	setp.lt.s32 	%p38, %r191, %r193;
	selp.b32 	%r220, %r212, %r220, %p38;
	setp.eq.s32 	%p39, %r25, 1;
	@%p39 bra 	$L__BB0_16;
	add.s32 	%r194, %r212, 1;
	ld.global.u32 	%r195, [%rd2+4];
	add.s32 	%r196, %r220, %r2;
	mul.wide.s32 	%rd69, %r196, 4;
	add.s64 	%rd70, %rd1, %rd69;
	ld.global.u32 	%r197, [%rd70];
	setp.lt.s32 	%p40, %r195, %r197;
	selp.b32 	%r220, %r194, %r220, %p40;
	setp.eq.s32 	%p41, %r25, 2;
	@%p41 bra 	$L__BB0_16;
	add.s32 	%r198, %r212, 2;
	ld.global.u32 	%r199, [%rd2+8];
	add.s32 	%r200, %r220, %r2;
	mul.wide.s32 	%rd71, %r200, 4;
	add.s64 	%rd72, %rd1, %rd71;
	ld.global.u32 	%r201, [%rd72];
	setp.lt.s32 	%p42, %r199, %r201;
	selp.b32 	%r220, %r198, %r220, %p42;
$L__BB0_16:
	add.s32 	%r202, %r206, %r2;
	mul.wide.s32 	%rd73, %r202, 4;
	add.s64 	%rd74, %rd1, %rd73;
	ld.global.u32 	%r203, [%rd74];
	add.s32 	%r204, %r220, %r2;
	mul.wide.s32 	%rd75, %r204, 4;
	add.s64 	%rd76, %rd1, %rd75;
	ld.global.u32 	%r205, [%rd76];
	st.global.u32 	[%rd74], %r205;
	st.global.u32 	[%rd76], %r203;
	add.s32 	%r206, %r206, 1;
	setp.ne.s32 	%p43, %r206, %r1;
	add.s16 	%rs12, %rs12, 1;
	add.s16 	%rs11, %rs11, 1;
	@%p43 bra 	$L__BB0_2;
$L__BB0_17:
	ret;

}


// ===== COMPILED SASS (sm_100) =====

	.target	sm_100

	.elftype	@"ET_EXEC"


//--------------------- .note.nv.tkinfo           --------------------------
	.section	.note.nv.tkinfo,"",@"SHT_NOTE"
	.sectionflags	@"SHF_NOTE_NV_TKINFO"
	.tkinfo
        /*0018*/ 	.word	0x00000002
        /*0030*/ 	.string	""
        /*0030*/ 	.string	"ptxas"
        /*0030*/ 	.string	"Cuda compilation tools, release 13.0, V13.0.88"
        /*0030*/ 	.string	"Build cuda_13.0.r13.0/compiler.36424714_0"
        /*0030*/ 	.string	"-arch sm_100 -m 64 "



//--------------------- .note.nv.cuinfo           --------------------------
	.section	.note.nv.cuinfo,"",@"SHT_NOTE"
	.sectionflags	@"SHF_NOTE_NV_CUINFO"
        /*0018*/ 	.short	0x0002
        /*001a*/ 	.short	0x0064
        /*001c*/ 	.short	0x0082
	.zero		2


//--------------------- .nv.info                  --------------------------
	.section	.nv.info,"",@"SHT_CUDA_INFO"
	.align	4


	//----- nvinfo : EIATTR_REGCOUNT
	.align		4
        /*0000*/ 	.byte	0x04, 0x2f
        /*0002*/ 	.short	(.L_1 - .L_0)
	.align		4
.L_0:
        /*0004*/ 	.word	index@(_Z7sortRowPiii)
        /*0008*/ 	.word	0x00000016


	//----- nvinfo : EIATTR_FRAME_SIZE
	.align		4
.L_1:
        /*000c*/ 	.byte	0x04, 0x11
        /*000e*/ 	.short	(.L_3 - .L_2)
	.align		4
.L_2:
        /*0010*/ 	.word	index@(_Z7sortRowPiii)
        /*0014*/ 	.word	0x00000000


	//----- nvinfo : EIATTR_MIN_STACK_SIZE
	.align		4
.L_3:
        /*0018*/ 	.byte	0x04, 0x12
        /*001a*/ 	.short	(.L_5 - .L_4)
	.align		4
.L_4:
        /*001c*/ 	.word	index@(_Z7sortRowPiii)
        /*0020*/ 	.word	0x00000000
.L_5:


//--------------------- .nv.compat                --------------------------
	.section	.nv.compat,"",@"SHT_CUDA_COMPAT_INFO"
	.align	4
        /*0000*/ 	.byte	0x02, 0x09, 0x00, 0x00, 0x02, 0x02, 0x01, 0x00, 0x02, 0x05, 0x05, 0x00, 0x03, 0x07, 0x01, 0x01
        /*0010*/ 	.byte	0x02, 0x03, 0x00, 0x00, 0x02, 0x06, 0x01, 0x00, 0x04, 0x0b, 0x08, 0x00, 0x09, 0x00, 0x00, 0x00
        /*0020*/ 	.byte	0x00, 0x00, 0x00, 0x00


//--------------------- .nv.info._Z7sortRowPiii   --------------------------
	.section	.nv.info._Z7sortRowPiii,"",@"SHT_CUDA_INFO"
	.sectionflags	@""
	.align	4


	//----- nvinfo : EIATTR_CUDA_API_VERSION
	.align		4
        /*0000*/ 	.byte	0x04, 0x37
        /*0002*/ 	.short	(.L_7 - .L_6)
.L_6:
        /*0004*/ 	.word	0x00000082


	//----- nvinfo : EIATTR_KPARAM_INFO
	.align		4
.L_7:
        /*0008*/ 	.byte	0x04, 0x17
        /*000a*/ 	.short	(.L_9 - .L_8)
.L_8:
        /*000c*/ 	.word	0x00000000
        /*0010*/ 	.short	0x0002
        /*0012*/ 	.short	0x000c
        /*0014*/ 	.byte	0x00, 0xf0, 0x11, 0x00


	//----- nvinfo : EIATTR_KPARAM_INFO
	.align		4
.L_9:
        /*0018*/ 	.byte	0x04, 0x17
        /*001a*/ 	.short	(.L_11 - .L_10)
.L_10:
        /*001c*/ 	.word	0x00000000
        /*0020*/ 	.short	0x0001
        /*0022*/ 	.short	0x0008
        /*0024*/ 	.byte	0x00, 0xf0, 0x11, 0x00


	//----- nvinfo : EIATTR_KPARAM_INFO
	.align		4
.L_11:
        /*0028*/ 	.byte	0x04, 0x17
        /*002a*/ 	.short	(.L_13 - .L_12)
.L_12:
        /*002c*/ 	.word	0x00000000
        /*0030*/ 	.short	0x0000
        /*0032*/ 	.short	0x0000
        /*0034*/ 	.byte	0x00, 0xf5, 0x21, 0x00


	//----- nvinfo : EIATTR_SPARSE_MMA_MASK
	.align		4
.L_13:
        /*0038*/ 	.byte	0x03, 0x50
        /*003a*/ 	.short	0x0000


	//----- nvinfo : EIATTR_MAXREG_COUNT
	.align		4
        /*003c*/ 	.byte	0x03, 0x1b
        /*003e*/ 	.short	0x00ff


	//----- nvinfo : EIATTR_MERCURY_ISA_VERSION
	.align		4
        /*0040*/ 	.byte	0x03, 0x5f
        /*0042*/ 	.short	0x0101


	//----- nvinfo : EIATTR_VRC_CTA_INIT_COUNT
	.align		4
        /*0044*/ 	.byte	0x02, 0x4a
	.zero		1
	.zero		1


	//----- nvinfo : EIATTR_EXIT_INSTR_OFFSETS
	.align		4
        /*0048*/ 	.byte	0x04, 0x1c
        /*004a*/ 	.short	(.L_15 - .L_14)


	//   ....[0]....
.L_14:
        /*004c*/ 	.word	0x00000030


	//   ....[1]....
        /*0050*/ 	.word	0x00001110


	//----- nvinfo : EIATTR_CBANK_PARAM_SIZE
	.align		4
.L_15:
        /*0054*/ 	.byte	0x03, 0x19
        /*0056*/ 	.short	0x0010


	//----- nvinfo : EIATTR_PARAM_CBANK
	.align		4
        /*0058*/ 	.byte	0x04, 0x0a
        /*005a*/ 	.short	(.L_17 - .L_16)
	.align		4
.L_16:
        /*005c*/ 	.word	index@(.nv.constant0._Z7sortRowPiii)
        /*0060*/ 	.short	0x0380
        /*0062*/ 	.short	0x0010


	//----- nvinfo : EIATTR_SW_WAR
	.align		4
.L_17:
        /*0064*/ 	.byte	0x04, 0x36
        /*0066*/ 	.short	(.L_19 - .L_18)
.L_18:
        /*0068*/ 	.word	0x00000008
.L_19:


//--------------------- .nv.callgraph             --------------------------
	.section	.nv.callgraph,"",@"SHT_CUDA_CALLGRAPH"
	.align	4
	.sectionentsize	8
	.align		4
        /*0000*/ 	.word	0x00000000
	.align		4
        /*0004*/ 	.word	0xffffffff
	.align		4
        /*0008*/ 	.word	0x00000000
	.align		4
        /*000c*/ 	.word	0xfffffffe
	.align		4
        /*0010*/ 	.word	0x00000000
	.align		4
        /*0014*/ 	.word	0xfffffffd
	.align		4
        /*0018*/ 	.word	0x00000000
	.align		4
        /*001c*/ 	.word	0xfffffffc


//--------------------- .text._Z7sortRowPiii      --------------------------
	.section	.text._Z7sortRowPiii,"ax",@progbits
	.align	128
        .global         _Z7sortRowPiii
        .type           _Z7sortRowPiii,@function
        .size           _Z7sortRowPiii,(.L_x_7 - _Z7sortRowPiii)
        .other          _Z7sortRowPiii,@"STO_CUDA_ENTRY STV_DEFAULT"
_Z7sortRowPiii:
.text._Z7sortRowPiii:
[----:B------:R-:W-:Y:S08]  /*0000*/  LDC R1, c[0x0][0x37c] ;  /* 0x0000df00ff017b82 */ /* 0x000ff00000000800 */
[----:B------:R-:W0:Y:S02]  /*0010*/  LDC R2, c[0x0][0x38c] ;  /* 0x0000e300ff027b82 */ /* 0x000e240000000800 */
[----:B0-----:R-:W-:-:S13]  /*0020*/  ISETP.GE.AND P0, PT, R2, 0x2, PT ;  /* 0x000000020200780c */ /* 0x001fda0003f06270 */
[----:B------:R-:W-:Y:S05]  /*0030*/  @!P0 EXIT ;  /* 0x000000000000894d */ /* 0x000fea0003800000 */
[----:B------:R-:W0:Y:S01]  /*0040*/  S2R R0, SR_TID.X ;  /* 0x0000000000007919 */ /* 0x000e220000002100 */
[----:B------:R-:W0:Y:S01]  /*0050*/  LDCU UR4, c[0x0][0x360] ;  /* 0x00006c00ff0477ac */ /* 0x000e220008000800 */
[----:B------:R-:W-:Y:S01]  /*0060*/  IADD3 R2, PT, PT, R2, -0x1, RZ ;  /* 0xffffffff02027810 */ /* 0x000fe20007ffe0ff */
[----:B------:R-:W0:Y:S01]  /*0070*/  S2R R3, SR_CTAID.X ;  /* 0x0000000000037919 */ /* 0x000e220000002500 */
[----:B------:R-:W-:Y:S01]  /*0080*/  PRMT R4, RZ, 0x7610, R4 ;  /* 0x00007610ff047816 */ /* 0x000fe20000000004 */
[----:B------:R-:W1:Y:S01]  /*0090*/  LDCU.U16 UR5, c[0x0][0x38c] ;  /* 0x00007180ff0577ac */ /* 0x000e620008000400 */
[----:B------:R-:W2:Y:S01]  /*00a0*/  LDCU.64 UR6, c[0x0][0x358] ;  /* 0x00006b00ff0677ac */ /* 0x000ea20008000a00 */
[----:B0-----:R-:W-:Y:S01]  /*00b0*/  IMAD R0, R3, UR4, R0 ;  /* 0x0000000403007c24 */ /* 0x001fe2000f8e0200 */
[----:B------:R-:W-:Y:S01]  /*00c0*/  PRMT R3, RZ, 0x7610, R3 ;  /* 0x00007610ff037816 */ /* 0x000fe20000000003 */
[----:B-12---:R-:W-:-:S06]  /*00d0*/  UMOV UR4, URZ ;  /* 0x000000ff00047c82 */ /* 0x006fcc0008000000 */
.L_x_5:
[----:B0-----:R-:W0:Y:S01]  /*00e0*/  LDC R5, c[0x0][0x38c] ;  /* 0x0000e300ff057b82 */ /* 0x001e220000000800 */
[----:B------:R-:W-:Y:S02]  /*00f0*/  MOV R13, UR4 ;  /* 0x00000004000d7c02 */ /* 0x000fe40008000f00 */
[----:B0-----:R-:W-:-:S13]  /*0100*/  ISETP.LE.AND P0, PT, R5, UR4, PT ;  /* 0x0000000405007c0c */ /* 0x001fda000bf03270 */
[----:B------:R-:W-:Y:S05]  /*0110*/  @P0 BRA `(.L_x_0) ;  /* 0x0000000c00c40947 */ /* 0x000fea0003800000 */
[----:B------:R-:W-:Y:S01]  /*0120*/  VIADD R6, R2, -UR4 ;  /* 0x8000000402067c36 */ /* 0x000fe20008000000 */
[----:B------:R-:W-:Y:S01]  /*0130*/  IADD3 R12, PT, PT, R5, -UR4, RZ ;  /* 0x80000004050c7c10 */ /* 0x000fe2000fffe0ff */
[----:B------:R-:W-:-:S03]  /*0140*/  IMAD.U32 R13, RZ, RZ, UR4 ;  /* 0x00000004ff0d7e24 */ /* 0x000fc6000f8e00ff */
[----:B------:R-:W-:Y:S02]  /*0150*/  ISETP.GE.U32.AND P1, PT, R6, 0xf, PT ;  /* 0x0000000f0600780c */ /* 0x000fe40003f26070 */
[----:B------:R-:W-:Y:S02]  /*0160*/  MOV R6, UR4 ;  /* 0x0000000400067c02 */ /* 0x000fe40008000f00 */
[----:B------:R-:W-:-:S09]  /*0170*/  LOP3.LUT P0, RZ, R12, 0xf, RZ, 0xc0, !PT ;  /* 0x0000000f0cff7812 */ /* 0x000fd2000780c0ff */
[----:B------:R-:W-:Y:S05]  /*0180*/  @!P1 BRA `(.L_x_1) ;  /* 0x0000000400b09947 */ /* 0x000fea0003800000 */
[----:B------:R-:W-:Y:S01]  /*0190*/  LOP3.LUT R12, R12, 0xfffffff0, RZ, 0xc0, !PT ;  /* 0xfffffff00c0c7812 */ /* 0x000fe200078ec0ff */
[----:B------:R-:W-:Y:S01]  /*01a0*/  IMAD R7, R0, R5, UR4 ;  /* 0x0000000400077e24 */ /* 0x000fe2000f8e0205 */
[----:B------:R-:W-:Y:S02]  /*01b0*/  MOV R6, UR4 ;  /* 0x0000000400067c02 */ /* 0x000fe40008000f00 */
[----:B------:R-:W-:Y:S01]  /*01c0*/  MOV R13, UR4 ;  /* 0x00000004000d7c02 */ /* 0x000fe20008000f00 */
[----:B------:R-:W-:-:S07]  /*01d0*/  IMAD.MOV R12, RZ, RZ, -R12 ;  /* 0x000000ffff0c7224 */ /* 0x000fce00078e0a0c */
.L_x_2:
[----:B------:R-:W0:Y:S01]  /*01e0*/  LDC.64 R10, c[0x0][0x380] ;  /* 0x0000e000ff0a7b82 */ /* 0x000e220000000a00 */
[----:B------:R-:W-:-:S04]  /*01f0*/  IMAD R15, R0, R5, R13 ;  /* 0x00000005000f7224 */ /* 0x000fc800078e020d */
[----:B0-----:R-:W-:-:S04]  /*0200*/  IMAD.WIDE R14, R15, 0x4, R10 ;  /* 0x000000040f0e7825 */ /* 0x001fc800078e020a */
[----:B------:R-:W-:Y:S02]  /*0210*/  IMAD.WIDE R8, R7, 0x4, R10 ;  /* 0x0000000407087825 */ /* 0x000fe400078e020a */
[----:B------:R-:W2:Y:S04]  /*0220*/  LDG.E R15, desc[UR6][R14.64] ;  /* 0x000000060e0f7981 */ /* 0x000ea8000c1e1900 */
[----:B------:R-:W2:Y:S04]  /*0230*/  LDG.E R16, desc[UR6][R8.64] ;  /* 0x0000000608107981 */ /* 0x000ea8000c1e1900 */
[----:B------:R-:W3:Y:S01]  /*0240*/  LDG.E R18, desc[UR6][R8.64+0x4] ;  /* 0x0000040608127981 */ /* 0x000ee2000c1e1900 */
[----:B--2---:R-:W-:-:S04]  /*0250*/  ISETP.GE.AND P1, PT, R16, R15, PT ;  /* 0x0000000f1000720c */ /* 0x004fc80003f26270 */
[----:B------:R-:W-:-:S05]  /*0260*/  SEL R13, R6, R13, !P1 ;  /* 0x0000000d060d7207 */ /* 0x000fca0004800000 */
[----:B------:R-:W-:-:S04]  /*0270*/  IMAD R17, R0, R5, R13 ;  /* 0x0000000500117224 */ /* 0x000fc800078e020d */
[----:B------:R-:W-:-:S06]  /*0280*/  IMAD.WIDE R16, R17, 0x4, R10 ;  /* 0x0000000411107825 */ /* 0x000fcc00078e020a */
[----:B------:R-:W3:Y:S04]  /*0290*/  LDG.E R17, desc[UR6][R16.64] ;  /* 0x0000000610117981 */ /* 0x000ee8000c1e1900 */
[----:B------:R-:W2:Y:S01]  /*02a0*/  LDG.E R16, desc[UR6][R8.64+0xc] ;  /* 0x00000c0608107981 */ /* 0x000ea2000c1e1900 */
[----:B---3--:R-:W-:-:S03]  /*02b0*/  ISETP.GE.AND P1, PT, R18, R17, PT ;  /* 0x000000111200720c */ /* 0x008fc60003f26270 */
[----:B------:R-:W3:Y:S10]  /*02c0*/  LDG.E R18, desc[UR6][R8.64+0x8] ;  /* 0x0000080608127981 */ /* 0x000ef4000c1e1900 */
[----:B------:R-:W-:-:S05]  /*02d0*/  @!P1 IADD3 R13, PT, PT, R6, 0x1, RZ ;  /* 0x00000001060d9810 */ /* 0x000fca0007ffe0ff */
[----:B------:R-:W-:-:S04]  /*02e0*/  IMAD R19, R0, R5, R13 ;  /* 0x0000000500137224 */ /* 0x000fc800078e020d */
[----:B------:R-:W-:-:S06]  /*02f0*/  IMAD.WIDE R14, R19, 0x4, R10 ;  /* 0x00000004130e7825 */ /* 0x000fcc00078e020a */
[----:B------:R-:W3:Y:S04]  /*0300*/  LDG.E R15, desc[UR6][R14.64] ;  /* 0x000000060e0f7981 */ /* 0x000ee8000c1e1900 */
[----:B------:R-:W4:Y:S01]  /*0310*/  LDG.E R14, desc[UR6][R8.64+0x10] ;  /* 0x00001006080e7981 */ /* 0x000f22000c1e1900 */
[----:B---3--:R-:W-:-:S13]  /*0320*/  ISETP.GE.AND P1, PT, R18, R15, PT ;  /* 0x0000000f1200720c */ /* 0x008fda0003f26270 */
[----:B------:R-:W-:-:S05]  /*0330*/  @!P1 IADD3 R13, PT, PT, R6, 0x2, RZ ;  /* 0x00000002060d9810 */ /* 0x000fca0007ffe0ff */
[----:B------:R-:W-:-:S04]  /*0340*/  IMAD R19, R0, R5, R13 ;  /* 0x0000000500137224 */ /* 0x000fc800078e020d */
[----:B------:R-:W-:-:S06]  /*0350*/  IMAD.WIDE R18, R19, 0x4, R10 ;  /* 0x0000000413127825 */ /* 0x000fcc00078e020a */
[----:B------:R-:W2:Y:S04]  /*0360*/  LDG.E R19, desc[UR6][R18.64] ;  /* 0x0000000612137981 */ /* 0x000ea8000c1e1900 */
[----:B------:R-:W3:Y:S01]  /*0370*/  LDG.E R18, desc[UR6][R8.64+0x14] ;  /* 0x0000140608127981 */ /* 0x000ee2000c1e1900 */
[----:B--2---:R-:W-:-:S13]  /*0380*/  ISETP.GE.AND P1, PT, R16, R19, PT ;  /* 0x000000131000720c */ /* 0x004fda0003f26270 */
[----:B------:R-:W-:-:S04]  /*0390*/  @!P1 VIADD R13, R6, 0x3 ;  /* 0x00000003060d9836 */ /* 0x000fc80000000000 */
[----:B------:R-:W-:-:S04]  /*03a0*/  IMAD R17, R0, R5, R13 ;  /* 0x0000000500117224 */ /* 0x000fc800078e020d */
[----:B------:R-:W-:-:S06]  /*03b0*/  IMAD.WIDE R16, R17, 0x4, R10 ;  /* 0x0000000411107825 */ /* 0x000fcc00078e020a */
[----:B------:R-:W4:Y:S04]  /*03c0*/  LDG.E R17, desc[UR6][R16.64] ;  /* 0x0000000610117981 */ /* 0x000f28000c1e1900 */
[----:B------:R-:W2:Y:S01]  /*03d0*/  LDG.E R16, desc[UR6][R8.64+0x18] ;  /* 0x0000180608107981 */ /* 0x000ea2000c1e1900 */
[----:B----4-:R-:W-:-:S13]  /*03e0*/  ISETP.GE.AND P1, PT, R14, R17, PT ;  /* 0x000000110e00720c */ /* 0x010fda0003f26270 */
        /* <DEDUP_REMOVED lines=57> */
[----:B------:R-:W3:Y:S02]  /*0780*/  LDG.E R15, desc[UR6][R14.64] ;  /* 0x000000060e0f7981 */ /* 0x000ee4000c1e1900 */
[----:B---3--:R-:W-:-:S13]  /*0790*/  ISETP.GE.AND P1, PT, R18, R15, PT ;  /* 0x0000000f1200720c */ /* 0x008fda0003f26270 */
[----:B------:R-:W-:-:S05]  /*07a0*/  @!P1 IADD3 R13, PT, PT, R6, 0xe, RZ ;  /* 0x0000000e060d9810 */ /* 0x000fca0007ffe0ff */
[----:B------:R-:W-:-:S04]  /*07b0*/  IMAD R19, R0, R5, R13 ;  /* 0x0000000500137224 */ /* 0x000fc800078e020d */
[----:B------:R-:W-:-:S06]  /*07c0*/  IMAD.WIDE R10, R19, 0x4, R10 ;  /* 0x00000004130a7825 */ /* 0x000fcc00078e020a */
[----:B------:R-:W2:Y:S01]  /*07d0*/  LDG.E R11, desc[UR6][R10.64] ;  /* 0x000000060a0b7981 */ /* 0x000ea2000c1e1900 */
[----:B------:R-:W-:-:S05]  /*07e0*/  VIADD R12, R12, 0x10 ;  /* 0x000000100c0c7836 */ /* 0x000fca0000000000 */
[----:B------:R-:W-:Y:S02]  /*07f0*/  ISETP.NE.AND P2, PT, R12, RZ, PT ;  /* 0x000000ff0c00720c */ /* 0x000fe40003f45270 */
[----:B------:R-:W-:Y:S02]  /*0800*/  IADD3 R7, PT, PT, R7, 0x10, RZ ;  /* 0x0000001007077810 */ /* 0x000fe40007ffe0ff */
[----:B--2---:R-:W-:-:S13]  /*0810*/  ISETP.GE.AND P1, PT, R16, R11, PT ;  /* 0x0000000b1000720c */ /* 0x004fda0003f26270 */
[C---:B------:R-:W-:Y:S01]  /*0820*/  @!P1 IADD3 R13, PT, PT, R6.reuse, 0xf, RZ ;  /* 0x0000000f060d9810 */ /* 0x040fe20007ffe0ff */
[----:B------:R-:W-:Y:S01]  /*0830*/  VIADD R6, R6, 0x10 ;  /* 0x0000001006067836 */ /* 0x000fe20000000000 */
[----:B------:R-:W-:Y:S06]  /*0840*/  @P2 BRA `(.L_x_2) ;  /* 0xfffffff800642947 */ /* 0x000fec000383ffff */
.L_x_1:
[----:B------:R-:W-:Y:S05]  /*0850*/  @!P0 BRA `(.L_x_0) ;  /* 0x0000000400f48947 */ /* 0x000fea0003800000 */
[----:B------:R-:W-:-:S04]  /*0860*/  IADD3 R7, PT, PT, RZ, -R4, RZ ;  /* 0x80000004ff077210 */ /* 0x000fc80007ffe0ff */
[----:B------:R-:W-:-:S04]  /*0870*/  PRMT R7, R7, 0x7710, RZ ;  /* 0x0000771007077816 */ /* 0x000fc800000000ff */
[----:B------:R-:W-:-:S04]  /*0880*/  IADD3 R7, PT, PT, R7, UR5, RZ ;  /* 0x0000000507077c10 */ /* 0x000fc8000fffe0ff */
[----:B------:R-:W-:-:S04]  /*0890*/  LOP3.LUT R7, R7, 0xf, RZ, 0xc0, !PT ;  /* 0x0000000f07077812 */ /* 0x000fc800078ec0ff */
[C---:B------:R-:W-:Y:S01]  /*08a0*/  LOP3.LUT P0, RZ, R7.reuse, 0x7, RZ, 0xc0, !PT ;  /* 0x0000000707ff7812 */ /* 0x040fe2000780c0ff */
[----:B------:R-:W-:-:S05]  /*08b0*/  VIADD R8, R7, 0xffffffff ;  /* 0xffffffff07087836 */ /* 0x000fca0000000000 */
[----:B------:R-:W-:-:S13]  /*08c0*/  ISETP.GE.U32.AND P1, PT, R8, 0x7, PT ;  /* 0x000000070800780c */ /* 0x000fda0003f26070 */
[----:B------:R-:W-:Y:S05]  /*08d0*/  @!P1 BRA `(.L_x_3) ;  /* 0x0000000000d09947 */ /* 0x000fea0003800000 */
[----:B------:R-:W0:Y:S01]  /*08e0*/  LDC.64 R10, c[0x0][0x380] ;  /* 0x0000e000ff0a7b82 */ /* 0x000e220000000a00 */
[CC--:B------:R-:W-:Y:S02]  /*08f0*/  IMAD R15, R0.reuse, R5.reuse, R13 ;  /* 0x00000005000f7224 */ /* 0x0c0fe400078e020d */
[----:B------:R-:W-:Y:S02]  /*0900*/  IMAD R9, R0, R5, R6 ;  /* 0x0000000500097224 */ /* 0x000fe400078e0206 */
[----:B0-----:R-:W-:-:S04]  /*0910*/  IMAD.WIDE R14, R15, 0x4, R10 ;  /* 0x000000040f0e7825 */ /* 0x001fc800078e020a */
[----:B------:R-:W-:Y:S02]  /*0920*/  IMAD.WIDE R8, R9, 0x4, R10 ;  /* 0x0000000409087825 */ /* 0x000fe400078e020a */
[----:B------:R-:W2:Y:S04]  /*0930*/  LDG.E R14, desc[UR6][R14.64] ;  /* 0x000000060e0e7981 */ /* 0x000ea8000c1e1900 */
[----:B------:R-:W2:Y:S02]  /*0940*/  LDG.E R7, desc[UR6][R8.64] ;  /* 0x0000000608077981 */ /* 0x000ea4000c1e1900 */
[----:B--2---:R-:W-:Y:S02]  /*0950*/  ISETP.GE.AND P1, PT, R7, R14, PT ;  /* 0x0000000e0700720c */ /* 0x004fe40003f26270 */
[----:B------:R-:W2:Y:S02]  /*0960*/  LDG.E R7, desc[UR6][R8.64+0x4] ;  /* 0x0000040608077981 */ /* 0x000ea4000c1e1900 */
[----:B------:R-:W-:-:S05]  /*0970*/  SEL R13, R6, R13, !P1 ;  /* 0x0000000d060d7207 */ /* 0x000fca0004800000 */
[----:B------:R-:W-:-:S04]  /*0980*/  IMAD R17, R0, R5, R13 ;  /* 0x0000000500117224 */ /* 0x000fc800078e020d */
[----:B------:R-:W-:-:S06]  /*0990*/  IMAD.WIDE R16, R17, 0x4, R10 ;  /* 0x0000000411107825 */ /* 0x000fcc00078e020a */
[----:B------:R-:W2:Y:S02]  /*09a0*/  LDG.E R16, desc[UR6][R16.64] ;  /* 0x0000000610107981 */ /* 0x000ea4000c1e1900 */
[----:B--2---:R-:W-:-:S13]  /*09b0*/  ISETP.GE.AND P1, PT, R7, R16, PT ;  /* 0x000000100700720c */ /* 0x004fda0003f26270 */
[----:B------:R-:W-:-:S05]  /*09c0*/  @!P1 IADD3 R13, PT, PT, R6, 0x1, RZ ;  /* 0x00000001060d9810 */ /* 0x000fca0007ffe0ff */
[----:B------:R-:W-:-:S04]  /*09d0*/  IMAD R7, R0, R5, R13 ;  /* 0x0000000500077224 */ /* 0x000fc800078e020d */
[----:B------:R-:W-:Y:S02]  /*09e0*/  IMAD.WIDE R14, R7, 0x4, R10 ;  /* 0x00000004070e7825 */ /* 0x000fe400078e020a */
[----:B------:R-:W2:Y:S04]  /*09f0*/  LDG.E R7, desc[UR6][R8.64+0x8] ;  /* 0x0000080608077981 */ /* 0x000ea8000c1e1900 */
[----:B------:R-:W2:Y:S02]  /*0a00*/  LDG.E R14, desc[UR6][R14.64] ;  /* 0x000000060e0e7981 */ /* 0x000ea4000c1e1900 */
[----:B--2---:R-:W-:Y:S02]  /*0a10*/  ISETP.GE.AND P1, PT, R7, R14, PT ;  /* 0x0000000e0700720c */ /* 0x004fe40003f26270 */
[----:B------:R-:W2:Y:S11]  /*0a20*/  LDG.E R7, desc[UR6][R8.64+0xc] ;  /* 0x00000c0608077981 */ /* 0x000eb6000c1e1900 */
[----:B------:R-:W-:-:S05]  /*0a30*/  @!P1 IADD3 R13, PT, PT, R6, 0x2, RZ ;  /* 0x00000002060d9810 */ /* 0x000fca0007ffe0ff */
[----:B------:R-:W-:-:S04]  /*0a40*/  IMAD R19, R0, R5, R13 ;  /* 0x0000000500137224 */ /* 0x000fc800078e020d */
[----:B------:R-:W-:-:S06]  /*0a50*/  IMAD.WIDE R18, R19, 0x4, R10 ;  /* 0x0000000413127825 */ /* 0x000fcc00078e020a */
[----:B------:R-:W2:Y:S02]  /*0a60*/  LDG.E R18, desc[UR6][R18.64] ;  /* 0x0000000612127981 */ /* 0x000ea4000c1e1900 */
[----:B--2---:R-:W-:Y:S02]  /*0a70*/  ISETP.GE.AND P1, PT, R7, R18, PT ;  /* 0x000000120700720c */ /* 0x004fe40003f26270 */
[----:B------:R-:W2:Y:S11]  /*0a80*/  LDG.E R7, desc[UR6][R8.64+0x10] ;  /* 0x0000100608077981 */ /* 0x000eb6000c1e1900 */
[----:B------:R-:W-:-:S04]  /*0a90*/  @!P1 VIADD R13, R6, 0x3 ;  /* 0x00000003060d9836 */ /* 0x000fc80000000000 */
[----:B------:R-:W-:-:S04]  /*0aa0*/  IMAD R17, R0, R5, R13 ;  /* 0x0000000500117224 */ /* 0x000fc800078e020d */
[----:B------:R-:W-:-:S06]  /*0ab0*/  IMAD.WIDE R16, R17, 0x4, R10 ;  /* 0x0000000411107825 */ /* 0x000fcc00078e020a */
        /* <DEDUP_REMOVED lines=13> */
[----:B--2---:R-:W-:-:S13]  /*0b90*/  ISETP.GE.AND P1, PT, R7, R18, PT ;  /* 0x000000120700720c */ /* 0x004fda0003f26270 */
[----:B------:R-:W-:-:S04]  /*0ba0*/  @!P1 VIADD R13, R6, 0x6 ;  /* 0x00000006060d9836 */ /* 0x000fc80000000000 */
[----:B------:R-:W-:-:S04]  /*0bb0*/  IMAD R7, R0, R5, R13 ;  /* 0x0000000500077224 */ /* 0x000fc800078e020d */
[----:B------:R-:W-:Y:S02]  /*0bc0*/  IMAD.WIDE R10, R7, 0x4, R10 ;  /* 0x00000004070a7825 */ /* 0x000fe400078e020a */
[----:B------:R-:W2:Y:S04]  /*0bd0*/  LDG.E R7, desc[UR6][R8.64+0x1c] ;  /* 0x00001c0608077981 */ /* 0x000ea8000c1e1900 */
[----:B------:R-:W2:Y:S02]  /*0be0*/  LDG.E R10, desc[UR6][R10.64] ;  /* 0x000000060a0a7981 */ /* 0x000ea4000c1e1900 */
[----:B--2---:R-:W-:-:S13]  /*0bf0*/  ISETP.GE.AND P1, PT, R7, R10, PT ;  /* 0x0000000a0700720c */ /* 0x004fda0003f26270 */
[C---:B------:R-:W-:Y:S02]  /*0c00*/  @!P1 IADD3 R13, PT, PT, R6.reuse, 0x7, RZ ;  /* 0x00000007060d9810 */ /* 0x040fe40007ffe0ff */
[----:B------:R-:W-:-:S07]  /*0c10*/  IADD3 R6, PT, PT, R6, 0x8, RZ ;  /* 0x0000000806067810 */ /* 0x000fce0007ffe0ff */
.L_x_3:
[----:B------:R-:W-:Y:S05]  /*0c20*/  @!P0 BRA `(.L_x_0) ;  /* 0x0000000400008947 */ /* 0x000fea0003800000 */
[----:B------:R-:W-:-:S05]  /*0c30*/  IMAD.MOV R7, RZ, RZ, -R3 ;  /* 0x000000ffff077224 */ /* 0x000fca00078e0a03 */
[----:B------:R-:W-:-:S04]  /*0c40*/  PRMT R7, R7, 0x7710, RZ ;  /* 0x0000771007077816 */ /* 0x000fc800000000ff */
[----:B------:R-:W-:-:S04]  /*0c50*/  IADD3 R7, PT, PT, R7, UR5, RZ ;  /* 0x0000000507077c10 */ /* 0x000fc8000fffe0ff */
[----:B------:R-:W-:-:S04]  /*0c60*/  LOP3.LUT R7, R7, 0xffff, RZ, 0xc0, !PT ;  /* 0x0000ffff07077812 */ /* 0x000fc800078ec0ff */
[C---:B------:R-:W-:Y:S02]  /*0c70*/  LOP3.LUT R8, R7.reuse, 0x7, RZ, 0xc0, !PT ;  /* 0x0000000707087812 */ /* 0x040fe400078ec0ff */
[----:B------:R-:W-:Y:S02]  /*0c80*/  LOP3.LUT R7, R7, 0x3, RZ, 0xc0, !PT ;  /* 0x0000000307077812 */ /* 0x000fe400078ec0ff */
[----:B------:R-:W-:Y:S02]  /*0c90*/  IADD3 R8, PT, PT, R8, -0x1, RZ ;  /* 0xffffffff08087810 */ /* 0x000fe40007ffe0ff */
[----:B------:R-:W-:Y:S02]  /*0ca0*/  ISETP.NE.AND P0, PT, R7, RZ, PT ;  /* 0x000000ff0700720c */ /* 0x000fe40003f05270 */
        /* <DEDUP_REMOVED lines=14> */
[----:B------:R-:W3:Y:S02]  /*0d90*/  LDG.E R12, desc[UR6][R12.64] ;  /* 0x000000060c0c7981 */ /* 0x000ee4000c1e1900 */
[----:B---3--:R-:W-:Y:S02]  /*0da0*/  ISETP.GE.AND P1, PT, R17, R12, PT ;  /* 0x0000000c1100720c */ /* 0x008fe40003f26270 */
[----:B------:R-:W2:Y:S11]  /*0db0*/  LDG.E R12, desc[UR6][R10.64+0xc] ;  /* 0x00000c060a0c7981 */ /* 0x000eb6000c1e1900 */
[----:B------:R-:W-:-:S05]  /*0dc0*/  @!P1 IADD3 R16, PT, PT, R6, 0x1, RZ ;  /* 0x0000000106109810 */ /* 0x000fca0007ffe0ff */
[----:B------:R-:W-:-:S04]  /*0dd0*/  IMAD R17, R0, R5, R16 ;  /* 0x0000000500117224 */ /* 0x000fc800078e0210 */
[----:B------:R-:W-:Y:S02]  /*0de0*/  IMAD.WIDE R14, R17, 0x4, R8 ;  /* 0x00000004110e7825 */ /* 0x000fe400078e0208 */
[----:B------:R-:W3:Y:S04]  /*0df0*/  LDG.E R17, desc[UR6][R10.64+0x8] ;  /* 0x000008060a117981 */ /* 0x000ee8000c1e1900 */
[----:B------:R-:W3:Y:S02]  /*0e00*/  LDG.E R14, desc[UR6][R14.64] ;  /* 0x000000060e0e7981 */ /* 0x000ee4000c1e1900 */
[----:B---3--:R-:W-:-:S13]  /*0e10*/  ISETP.GE.AND P1, PT, R17, R14, PT ;  /* 0x0000000e1100720c */ /* 0x008fda0003f26270 */
[----:B------:R-:W-:-:S04]  /*0e20*/  @!P1 VIADD R16, R6, 0x2 ;  /* 0x0000000206109836 */ /* 0x000fc80000000000 */
[----:B------:R-:W-:-:S04]  /*0e30*/  IMAD R17, R0, R5, R16 ;  /* 0x0000000500117224 */ /* 0x000fc800078e0210 */
[----:B------:R-:W-:-:S06]  /*0e40*/  IMAD.WIDE R8, R17, 0x4, R8 ;  /* 0x0000000411087825 */ /* 0x000fcc00078e0208 */
[----:B------:R-:W2:Y:S02]  /*0e50*/  LDG.E R9, desc[UR6][R8.64] ;  /* 0x0000000608097981 */ /* 0x000ea4000c1e1900 */
[----:B--2---:R-:W-:-:S13]  /*0e60*/  ISETP.GE.AND P1, PT, R12, R9, PT ;  /* 0x000000090c00720c */ /* 0x004fda0003f26270 */
[C---:B------:R-:W-:Y:S02]  /*0e70*/  @!P1 IADD3 R16, PT, PT, R6.reuse, 0x3, RZ ;  /* 0x0000000306109810 */ /* 0x040fe40007ffe0ff */
[----:B------:R-:W-:Y:S02]  /*0e80*/  IADD3 R6, PT, PT, R6, 0x4, RZ ;  /* 0x0000000406067810 */ /* 0x000fe40007ffe0ff */
[----:B------:R-:W-:-:S07]  /*0e90*/  MOV R13, R16 ;  /* 0x00000010000d7202 */ /* 0x000fce0000000f00 */
.L_x_4:
[----:B------:R-:W-:Y:S05]  /*0ea0*/  @!P0 BRA `(.L_x_0) ;  /* 0x0000000000608947 */ /* 0x000fea0003800000 */
[----:B------:R-:W0:Y:S01]  /*0eb0*/  LDC.64 R10, c[0x0][0x380] ;  /* 0x0000e000ff0a7b82 */ /* 0x000e220000000a00 */
[CC--:B------:R-:W-:Y:S02]  /*0ec0*/  IMAD R15, R0.reuse, R5.reuse, R13 ;  /* 0x00000005000f7224 */ /* 0x0c0fe400078e020d */
[----:B------:R-:W-:Y:S02]  /*0ed0*/  IMAD R9, R0, R5, R6 ;  /* 0x0000000500097224 */ /* 0x000fe400078e0206 */
[----:B0-----:R-:W-:-:S04]  /*0ee0*/  IMAD.WIDE R14, R15, 0x4, R10 ;  /* 0x000000040f0e7825 */ /* 0x001fc800078e020a */
[----:B------:R-:W-:Y:S02]  /*0ef0*/  IMAD.WIDE R8, R9, 0x4, R10 ;  /* 0x0000000409087825 */ /* 0x000fe400078e020a */
[----:B------:R-:W2:Y:S04]  /*0f00*/  LDG.E R15, desc[UR6][R14.64] ;  /* 0x000000060e0f7981 */ /* 0x000ea8000c1e1900 */
[----:B------:R-:W2:Y:S01]  /*0f10*/  LDG.E R12, desc[UR6][R8.64] ;  /* 0x00000006080c7981 */ /* 0x000ea2000c1e1900 */
[----:B------:R-:W-:Y:S02]  /*0f20*/  ISETP.NE.AND P1, PT, R7, 0x1, PT ;  /* 0x000000010700780c */ /* 0x000fe40003f25270 */
[----:B--2---:R-:W-:-:S04]  /*0f30*/  ISETP.GE.AND P0, PT, R12, R15, PT ;  /* 0x0000000f0c00720c */ /* 0x004fc80003f06270 */
[----:B------:R-:W-:-:S07]  /*0f40*/  SEL R13, R6, R13, !P0 ;  /* 0x0000000d060d7207 */ /* 0x000fce0004000000 */
[----:B------:R-:W-:Y:S05]  /*0f50*/  @!P1 BRA `(.L_x_0) ;  /* 0x0000000000349947 */ /* 0x000fea0003800000 */
[----:B------:R-:W-:Y:S01]  /*0f60*/  IMAD R15, R0, R5, R13 ;  /* 0x00000005000f7224 */ /* 0x000fe200078e020d */
[----:B------:R-:W2:Y:S03]  /*0f70*/  LDG.E R12, desc[UR6][R8.64+0x4] ;  /* 0x00000406080c7981 */ /* 0x000ea6000c1e1900 */
[----:B------:R-:W-:-:S06]  /*0f80*/  IMAD.WIDE R14, R15, 0x4, R10 ;  /* 0x000000040f0e7825 */ /* 0x000fcc00078e020a */
[----:B------:R-:W2:Y:S01]  /*0f90*/  LDG.E R15, desc[UR6][R14.64] ;  /* 0x000000060e0f7981 */ /* 0x000ea2000c1e1900 */
[----:B------:R-:W-:Y:S02]  /*0fa0*/  ISETP.NE.AND P1, PT, R7, 0x2, PT ;  /* 0x000000020700780c */ /* 0x000fe40003f25270 */
[----:B--2---:R-:W-:-:S13]  /*0fb0*/  ISETP.GE.AND P0, PT, R12, R15, PT ;  /* 0x0000000f0c00720c */ /* 0x004fda0003f06270 */
[----:B------:R-:W-:-:S04]  /*0fc0*/  @!P0 VIADD R13, R6, 0x1 ;  /* 0x00000001060d8836 */ /* 0x000fc80000000000 */
[----:B------:R-:W-:-:S04]  /*0fd0*/  @P1 IMAD R7, R0, R5, R13 ;  /* 0x0000000500071224 */ /* 0x000fc800078e020d */
[----:B------:R-:W-:Y:S02]  /*0fe0*/  @P1 IMAD.WIDE R10, R7, 0x4, R10 ;  /* 0x00000004070a1825 */ /* 0x000fe400078e020a */
[----:B------:R-:W2:Y:S04]  /*0ff0*/  @P1 LDG.E R7, desc[UR6][R8.64+0x8] ;  /* 0x0000080608071981 */ /* 0x000ea8000c1e1900 */
[----:B------:R-:W2:Y:S02]  /*1000*/  @P1 LDG.E R10, desc[UR6][R10.64] ;  /* 0x000000060a0a1981 */ /* 0x000ea4000c1e1900 */
[----:B--2---:R-:W-:-:S13]  /*1010*/  ISETP.GE.OR P0, PT, R7, R10, !P1 ;  /* 0x0000000a0700720c */ /* 0x004fda0004f06670 */
[----:B------:R-:W-:-:S07]  /*1020*/  @!P0 IADD3 R13, PT, PT, R6, 0x2, RZ ;  /* 0x00000002060d8810 */ /* 0x000fce0007ffe0ff */
.L_x_0:
[----:B------:R-:W0:Y:S01]  /*1030*/  LDC.64 R6, c[0x0][0x380] ;  /* 0x0000e000ff067b82 */ /* 0x000e220000000a00 */
[CC--:B------:R-:W-:Y:S02]  /*1040*/  IMAD R9, R0.reuse, R5.reuse, R13 ;  /* 0x0000000500097224 */ /* 0x0c0fe400078e020d */
[----:B------:R-:W-:Y:S02]  /*1050*/  IMAD R5, R0, R5, UR4 ;  /* 0x0000000400057e24 */ /* 0x000fe4000f8e0205 */
[----:B0-----:R-:W-:-:S04]  /*1060*/  IMAD.WIDE R8, R9, 0x4, R6 ;  /* 0x0000000409087825 */ /* 0x001fc800078e0206 */
[----:B------:R-:W-:Y:S01]  /*1070*/  IMAD.WIDE R6, R5, 0x4, R6 ;  /* 0x0000000405067825 */ /* 0x000fe200078e0206 */
[----:B------:R-:W2:Y:S04]  /*1080*/  LDG.E R11, desc[UR6][R8.64] ;  /* 0x00000006080b7981 */ /* 0x000ea8000c1e1900 */
[----:B------:R-:W3:Y:S01]  /*1090*/  LDG.E R5, desc[UR6][R6.64] ;  /* 0x0000000606057981 */ /* 0x000ee2000c1e1900 */
[----:B------:R-:W-:Y:S01]  /*10a0*/  UIADD3 UR4, UPT, UPT, UR4, 0x1, URZ ;  /* 0x0000000104047890 */ /* 0x000fe2000fffe0ff */
[----:B------:R-:W-:Y:S02]  /*10b0*/  IADD3 R4, PT, PT, R4, 0x1, RZ ;  /* 0x0000000104047810 */ /* 0x000fe40007ffe0ff */
[----:B------:R-:W-:-:S03]  /*10c0*/  IADD3 R3, PT, PT, R3, 0x1, RZ ;  /* 0x0000000103037810 */ /* 0x000fc60007ffe0ff */
[----:B------:R-:W-:Y:S01]  /*10d0*/  ISETP.NE.AND P0, PT, R2, UR4, PT ;  /* 0x0000000402007c0c */ /* 0x000fe2000bf05270 */
[----:B--2---:R0:W-:Y:S04]  /*10e0*/  STG.E desc[UR6][R6.64], R11 ;  /* 0x0000000b06007986 */ /* 0x0041e8000c101906 */
[----:B---3--:R0:W-:Y:S08]  /*10f0*/  STG.E desc[UR6][R8.64], R5 ;  /* 0x0000000508007986 */ /* 0x0081f0000c101906 */
[----:B------:R-:W-:Y:S05]  /*1100*/  @P0 BRA `(.L_x_5) ;  /* 0xffffffec00f40947 */ /* 0x000fea000383ffff */
[----:B------:R-:W-:Y:S05]  /*1110*/  EXIT ;  /* 0x000000000000794d */ /* 0x000fea0003800000 */
.L_x_6:
[----:B------:R-:W-:-:S00]  /*1120*/  BRA `(.L_x_6) ;  /* 0xfffffffc00fc7947 */ /* 0x000fc0000383ffff */
[----:B------:R-:W-:-:S00]  /*1130*/  NOP ;  /* 0x0000000000007918 */ /* 0x000fc00000000000 */
        /* <DEDUP_REMOVED lines=12> */
.L_x_7:


//--------------------- .nv.shared.reserved.0     --------------------------
	.section	.nv.shared.reserved.0,"aw",@nobits
	.weak		__nv_reservedSMEM_offset_0_alias
	.size		__nv_reservedSMEM_offset_0_alias, 0, 64
	.other		__nv_reservedSMEM_offset_0_alias,@"STO_CUDA_RESERVED_SHARED STV_DEFAULT"
__nv_reservedSMEM_offset_0_alias:
	.zero		0
	.zero		64


//--------------------- .nv.constant0._Z7sortRowPiii --------------------------
	.section	.nv.constant0._Z7sortRowPiii,"a",@progbits
	.sectionflags	@""
	.align	4
.nv.constant0._Z7sortRowPiii:
	.zero		912


//--------------------- SYMBOLS --------------------------

	.type		.nv.reservedSmem.offset0,@object
	.size		.nv.reservedSmem.offset0,0x4
